	.headerflags	@"EF_CUDA_TEXMODE_UNIFIED EF_CUDA_64BIT_ADDRESS EF_CUDA_ACCELERATORS EF_CUDA_SM90 EF_CUDA_VIRTUAL_SM(EF_CUDA_SM90)"
	.elftype	@"ET_EXEC"


//--------------------- .nv.info                  --------------------------
	.section	.nv.info,"",@"SHT_CUDA_INFO"
	.align	4


	//----- nvinfo : EIATTR_REGCOUNT
	.align		4
        /*0000*/ 	.byte	0x04, 0x2f
        /*0002*/ 	.short	(.L_3 - .L_2)
	.align		4
.L_2:
        /*0004*/ 	.word	index@(triton_poi_fused__native_batch_norm_legit_no_training__prelu_kernel_0)
        /*0008*/ 	.word	0x00000016


	//----- nvinfo : EIATTR_MIN_STACK_SIZE
	.align		4
.L_3:
        /*000c*/ 	.byte	0x04, 0x12
        /*000e*/ 	.short	(.L_5 - .L_4)
	.align		4
.L_4:
        /*0010*/ 	.word	index@(triton_poi_fused__native_batch_norm_legit_no_training__prelu_kernel_0)
        /*0014*/ 	.word	0x00000000


	//----- nvinfo : EIATTR_FRAME_SIZE
	.align		4
.L_5:
        /*0018*/ 	.byte	0x04, 0x11
        /*001a*/ 	.short	(.L_7 - .L_6)
	.align		4
.L_6:
        /*001c*/ 	.word	index@(triton_poi_fused__native_batch_norm_legit_no_training__prelu_kernel_0)
        /*0020*/ 	.word	0x00000000


	//----- nvinfo : EIATTR_MIN_STACK_SIZE
	.align		4
.L_7:
        /*0024*/ 	.byte	0x04, 0x12
        /*0026*/ 	.short	(.L_9 - .L_8)
	.align		4
.L_8:
        /*0028*/ 	.word	index@(triton_poi_fused__native_batch_norm_legit_no_training__prelu_kernel_0)
        /*002c*/ 	.word	0x00000000
.L_9:


//--------------------- .nv.info.triton_poi_fused__native_batch_norm_legit_no_training__prelu_kernel_0 --------------------------
	.section	.nv.info.triton_poi_fused__native_batch_norm_legit_no_training__prelu_kernel_0,"",@"SHT_CUDA_INFO"
	.sectionflags	@""
	.align	4


	//----- nvinfo : EIATTR_CUDA_API_VERSION
	.align		4
        /*0000*/ 	.byte	0x04, 0x37
        /*0002*/ 	.short	(.L_11 - .L_10)
.L_10:
        /*0004*/ 	.word	0x0000007c


	//----- nvinfo : EIATTR_KPARAM_INFO
	.align		4
.L_11:
        /*0008*/ 	.byte	0x04, 0x17
        /*000a*/ 	.short	(.L_13 - .L_12)
.L_12:
        /*000c*/ 	.word	0x00000000
        /*0010*/ 	.short	0x0007
        /*0012*/ 	.short	0x0038
        /*0014*/ 	.byte	0x00, 0xf0, 0x11, 0x00


	//----- nvinfo : EIATTR_KPARAM_INFO
	.align		4
.L_13:
        /*0018*/ 	.byte	0x04, 0x17
        /*001a*/ 	.short	(.L_15 - .L_14)
.L_14:
        /*001c*/ 	.word	0x00000000
        /*0020*/ 	.short	0x0006
        /*0022*/ 	.short	0x0030
        /*0024*/ 	.byte	0x00, 0xf4, 0x21, 0x00


	//----- nvinfo : EIATTR_KPARAM_INFO
	.align		4
.L_15:
        /*0028*/ 	.byte	0x04, 0x17
        /*002a*/ 	.short	(.L_17 - .L_16)
.L_16:
        /*002c*/ 	.word	0x00000000
        /*0030*/ 	.short	0x0005
        /*0032*/ 	.short	0x0028
        /*0034*/ 	.byte	0x00, 0xf4, 0x21, 0x00


	//----- nvinfo : EIATTR_KPARAM_INFO
	.align		4
.L_17:
        /*0038*/ 	.byte	0x04, 0x17
        /*003a*/ 	.short	(.L_19 - .L_18)
.L_18:
        /*003c*/ 	.word	0x00000000
        /*0040*/ 	.short	0x0004
        /*0042*/ 	.short	0x0020
        /*0044*/ 	.byte	0x00, 0xf4, 0x21, 0x00


	//----- nvinfo : EIATTR_KPARAM_INFO
	.align		4
.L_19:
        /*0048*/ 	.byte	0x04, 0x17
        /*004a*/ 	.short	(.L_21 - .L_20)
.L_20:
        /*004c*/ 	.word	0x00000000
        /*0050*/ 	.short	0x0003
        /*0052*/ 	.short	0x0018
        /*0054*/ 	.byte	0x00, 0xf4, 0x21, 0x00


	//----- nvinfo : EIATTR_KPARAM_INFO
	.align		4
.L_21:
        /*0058*/ 	.byte	0x04, 0x17
        /*005a*/ 	.short	(.L_23 - .L_22)
.L_22:
        /*005c*/ 	.word	0x00000000
        /*0060*/ 	.short	0x0002
        /*0062*/ 	.short	0x0010
        /*0064*/ 	.byte	0x00, 0xf4, 0x21, 0x00


	//----- nvinfo : EIATTR_KPARAM_INFO
	.align		4
.L_23:
        /*0068*/ 	.byte	0x04, 0x17
        /*006a*/ 	.short	(.L_25 - .L_24)
.L_24:
        /*006c*/ 	.word	0x00000000
        /*0070*/ 	.short	0x0001
        /*0072*/ 	.short	0x0008
        /*0074*/ 	.byte	0x00, 0xf4, 0x21, 0x00


	//----- nvinfo : EIATTR_KPARAM_INFO
	.align		4
.L_25:
        /*0078*/ 	.byte	0x04, 0x17
        /*007a*/ 	.short	(.L_27 - .L_26)
.L_26:
        /*007c*/ 	.word	0x00000000
        /*0080*/ 	.short	0x0000
        /*0082*/ 	.short	0x0000
        /*0084*/ 	.byte	0x00, 0xf4, 0x21, 0x00


	//----- nvinfo : EIATTR_SPARSE_MMA_MASK
	.align		4
.L_27:
        /*0088*/ 	.byte	0x03, 0x50
        /*008a*/ 	.short	0x0000


	//----- nvinfo : EIATTR_MAXREG_COUNT
	.align		4
        /*008c*/ 	.byte	0x03, 0x1b
        /*008e*/ 	.short	0x00ff


	//----- nvinfo : EIATTR_EXIT_INSTR_OFFSETS
	.align		4
        /*0090*/ 	.byte	0x04, 0x1c
        /*0092*/ 	.short	(.L_29 - .L_28)


	//   ....[0]....
.L_28:
        /*0094*/ 	.word	0x00000360


	//   ....[1]....
        /*0098*/ 	.word	0x00000380


	//----- nvinfo : EIATTR_REQNTID
	.align		4
.L_29:
        /*009c*/ 	.byte	0x04, 0x10
        /*009e*/ 	.short	(.L_31 - .L_30)
.L_30:
        /*00a0*/ 	.word	0x00000080
        /*00a4*/ 	.word	0x00000001
        /*00a8*/ 	.word	0x00000001


	//----- nvinfo : EIATTR_CBANK_PARAM_SIZE
	.align		4
.L_31:
        /*00ac*/ 	.byte	0x03, 0x19
        /*00ae*/ 	.short	0x003c


	//----- nvinfo : EIATTR_PARAM_CBANK
	.align		4
        /*00b0*/ 	.byte	0x04, 0x0a
        /*00b2*/ 	.short	(.L_33 - .L_32)
	.align		4
.L_32:
        /*00b4*/ 	.word	index@(.nv.constant0.triton_poi_fused__native_batch_norm_legit_no_training__prelu_kernel_0)
        /*00b8*/ 	.short	0x0210
        /*00ba*/ 	.short	0x003c


	//----- nvinfo : EIATTR_SW_WAR
	.align		4
.L_33:
        /*00bc*/ 	.byte	0x04, 0x36
        /*00be*/ 	.short	(.L_35 - .L_34)
.L_34:
        /*00c0*/ 	.word	0x00000008
.L_35:


//--------------------- .nv.callgraph             --------------------------
	.section	.nv.callgraph,"",@"SHT_CUDA_CALLGRAPH"
	.align	4
	.sectionentsize	8
	.align		4
        /*0000*/ 	.word	0x00000000
	.align		4
        /*0004*/ 	.word	0xffffffff
	.align		4
        /*0008*/ 	.word	0x00000000
	.align		4
        /*000c*/ 	.word	0xfffffffe
	.align		4
        /*0010*/ 	.word	0x00000000
	.align		4
        /*0014*/ 	.word	0xfffffffd
	.align		4
        /*0018*/ 	.word	0x00000000
	.align		4
        /*001c*/ 	.word	0xfffffffc


//--------------------- .nv.constant4             --------------------------
	.section	.nv.constant4,"a",@progbits
	.align	8
	.align		8
.nv.constant4:
        /*0000*/ 	.dword	_$_str
	.align		8
        /*0008*/ 	.dword	_$_str_$_2


//--------------------- .text.triton_poi_fused__native_batch_norm_legit_no_training__prelu_kernel_0 --------------------------
	.section	.text.triton_poi_fused__native_batch_norm_legit_no_training__prelu_kernel_0,"ax",@progbits
	.align	128
        .global         triton_poi_fused__native_batch_norm_legit_no_training__prelu_kernel_0
        .type           triton_poi_fused__native_batch_norm_legit_no_training__prelu_kernel_0,@function
        .size           triton_poi_fused__native_batch_norm_legit_no_training__prelu_kernel_0,(.L_x_1 - triton_poi_fused__native_batch_norm_legit_no_training__prelu_kernel_0)
        .other          triton_poi_fused__native_batch_norm_legit_no_training__prelu_kernel_0,@"STO_CUDA_ENTRY STV_DEFAULT"
triton_poi_fused__native_batch_norm_legit_no_training__prelu_kernel_0:
.text.triton_poi_fused__native_batch_norm_legit_no_training__prelu_kernel_0:
[----:B------:R-:W0:Y:S01]  /*0000*/  LDC R1, c[0x0][0x28] ;  /* 0x00000a00ff017b82 */ /* 0x000e220000000800 */
[----:B------:R-:W1:Y:S07]  /*0010*/  S2R R2, SR_TID.X ;  /* 0x0000000000027919 */ /* 0x000e6e0000002100 */
[----:B------:R-:W2:Y:S01]  /*0020*/  LDC.64 R8, c[0x0][0x228] ;  /* 0x00008a00ff087b82 */ /* 0x000ea20000000a00 */
[----:B------:R-:W-:Y:S01]  /*0030*/  ULDC.64 UR4, c[0x0][0x208] ;  /* 0x0000820000047ab9 */ /* 0x000fe20000000a00 */
[----:B------:R-:W3:Y:S06]  /*0040*/  S2R R3, SR_CTAID.X ;  /* 0x0000000000037919 */ /* 0x000eec0000002500 */
[----:B------:R-:W4:Y:S08]  /*0050*/  LDC.64 R10, c[0x0][0x218] ;  /* 0x00008600ff0a7b82 */ /* 0x000f300000000a00 */
[----:B------:R-:W5:Y:S08]  /*0060*/  LDC.64 R12, c[0x0][0x220] ;  /* 0x00008800ff0c7b82 */ /* 0x000f700000000a00 */
[----:B------:R-:W4:Y:S01]  /*0070*/  LDC.64 R14, c[0x0][0x230] ;  /* 0x00008c00ff0e7b82 */ /* 0x000f220000000a00 */
[----:B-1----:R-:W-:-:S07]  /*0080*/  LOP3.LUT R2, R2, 0x7f, RZ, 0xc0, !PT ;  /* 0x0000007f02027812 */ /* 0x002fce00078ec0ff */
[----:B------:R-:W1:Y:S01]  /*0090*/  LDC.64 R4, c[0x0][0x238] ;  /* 0x00008e00ff047b82 */ /* 0x000e620000000a00 */
[----:B---3--:R-:W-:-:S04]  /*00a0*/  LEA R2, R3, R2, 0x7 ;  /* 0x0000000203027211 */ /* 0x008fc800078e38ff */
[C---:B------:R-:W-:Y:S01]  /*00b0*/  ISETP.GE.AND P0, PT, R2.reuse, 0x90, PT ;  /* 0x000000900200780c */ /* 0x040fe20003f06270 */
[----:B------:R-:W-:Y:S01]  /*00c0*/  IMAD.HI R0, R2, 0x38e38e39, RZ ;  /* 0x38e38e3902007827 */ /* 0x000fe200078e02ff */
[----:B------:R-:W-:Y:S01]  /*00d0*/  CS2R R6, SRZ ;  /* 0x0000000000067805 */ /* 0x000fe2000001ff00 */
[----:B------:R-:W3:Y:S03]  /*00e0*/  LDC.64 R16, c[0x0][0x240] ;  /* 0x00009000ff107b82 */ /* 0x000ee60000000a00 */
[----:B------:R-:W-:-:S04]  /*00f0*/  SHF.R.S32.HI R3, RZ, 0x1, R0 ;  /* 0x00000001ff037819 */ /* 0x000fc80000011400 */
[----:B------:R-:W-:-:S04]  /*0100*/  LEA.HI R3, R0, R3, RZ, 0x1 ;  /* 0x0000000300037211 */ /* 0x000fc800078f08ff */
[----:B------:R-:W-:-:S04]  /*0110*/  SHF.R.S32.HI R0, RZ, 0x1f, R3 ;  /* 0x0000001fff007819 */ /* 0x000fc80000011403 */
[----:B------:R-:W-:-:S04]  /*0120*/  LEA.HI R0, R0, R3, RZ, 0x2 ;  /* 0x0000000300007211 */ /* 0x000fc800078f10ff */
[----:B------:R-:W-:-:S04]  /*0130*/  LOP3.LUT R0, R0, 0xfffffffc, RZ, 0xc0, !PT ;  /* 0xfffffffc00007812 */ /* 0x000fc800078ec0ff */
[----:B------:R-:W-:Y:S01]  /*0140*/  IADD3 R19, R3, -R0, RZ ;  /* 0x8000000003137210 */ /* 0x000fe20007ffe0ff */
[----:B------:R-:W-:-:S04]  /*0150*/  HFMA2.MMA R0, -RZ, RZ, 0, 0 ;  /* 0x00000000ff007435 */ /* 0x000fc800000001ff */
[----:B--2---:R-:W-:-:S06]  /*0160*/  IMAD.WIDE R8, R19, 0x4, R8 ;  /* 0x0000000413087825 */ /* 0x004fcc00078e0208 */
[----:B------:R2:W3:Y:S01]  /*0170*/  @!P0 LDG.E.EL R0, desc[UR4][R8.64] ;  /* 0x0000000408008981 */ /* 0x0004e2000c2e1900 */
[----:B------:R-:W-:Y:S01]  /*0180*/  MOV R3, RZ ;  /* 0x000000ff00037202 */ /* 0x000fe20000000f00 */
[----:B----4-:R-:W-:-:S04]  /*0190*/  IMAD.WIDE R10, R2, 0x4, R10 ;  /* 0x00000004020a7825 */ /* 0x010fc800078e020a */
[C---:B-----5:R-:W-:Y:S01]  /*01a0*/  IMAD.WIDE R12, R19.reuse, 0x4, R12 ;  /* 0x00000004130c7825 */ /* 0x060fe200078e020c */
[----:B------:R-:W4:Y:S04]  /*01b0*/  @!P0 LDG.E R3, desc[UR4][R10.64] ;  /* 0x000000040a038981 */ /* 0x000f28000c1e1900 */
[----:B------:R-:W4:Y:S01]  /*01c0*/  @!P0 LDG.E.EL R6, desc[UR4][R12.64] ;  /* 0x000000040c068981 */ /* 0x000f22000c2e1900 */
[----:B--2---:R-:W-:Y:S01]  /*01d0*/  CS2R R8, SRZ ;  /* 0x0000000000087805 */ /* 0x004fe2000001ff00 */
[----:B0-----:R-:W-:-:S04]  /*01e0*/  IMAD.WIDE R14, R19, 0x4, R14 ;  /* 0x00000004130e7825 */ /* 0x001fc800078e020e */
[C---:B-1----:R-:W-:Y:S01]  /*01f0*/  IMAD.WIDE R4, R19.reuse, 0x4, R4 ;  /* 0x0000000413047825 */ /* 0x042fe200078e0204 */
[----:B------:R-:W2:Y:S04]  /*0200*/  @!P0 LDG.E.EL R8, desc[UR4][R14.64] ;  /* 0x000000040e088981 */ /* 0x000ea8000c2e1900 */
[----:B------:R0:W2:Y:S01]  /*0210*/  @!P0 LDG.E.EL R7, desc[UR4][R4.64] ;  /* 0x0000000404078981 */ /* 0x0000a2000c2e1900 */
[----:B---3--:R-:W-:-:S05]  /*0220*/  IMAD.WIDE R16, R19, 0x4, R16 ;  /* 0x0000000413107825 */ /* 0x008fca00078e0210 */
[----:B------:R-:W3:Y:S01]  /*0230*/  @!P0 LDG.E.EL R9, desc[UR4][R16.64] ;  /* 0x0000000410098981 */ /* 0x000ee2000c2e1900 */
[----:B0-----:R-:W-:Y:S01]  /*0240*/  HFMA2.MMA R5, -RZ, RZ, 1.625, 0 ;  /* 0x3e800000ff057435 */ /* 0x001fe200000001ff */
[----:B------:R-:W-:-:S04]  /*0250*/  FADD R0, R0, 0.0010000000474974513054 ;  /* 0x3a83126f00007421 */ /* 0x000fc80000000000 */
[----:B------:R-:W0:Y:S01]  /*0260*/  MUFU.SQRT R10, R0 ;  /* 0x00000000000a7308 */ /* 0x000e220000002000 */
[----:B----4-:R-:W-:Y:S01]  /*0270*/  FADD R3, -R6, R3 ;  /* 0x0000000306037221 */ /* 0x010fe20000000100 */
[C---:B0-----:R-:W-:Y:S02]  /*0280*/  FSETP.GT.AND P1, PT, R10.reuse, 8.50705917302346158658e+37, PT ;  /* 0x7e8000000a00780b */ /* 0x041fe40003f24000 */
[----:B------:R-:W-:Y:S02]  /*0290*/  FSETP.GEU.AND P2, PT, R10, 1.175494350822287508e-38, PT ;  /* 0x008000000a00780b */ /* 0x000fe40003f4e000 */
[----:B------:R-:W-:-:S09]  /*02a0*/  FSEL R5, R5, 1, P1 ;  /* 0x3f80000005057808 */ /* 0x000fd20000800000 */
[----:B------:R-:W-:Y:S02]  /*02b0*/  @P1 FMUL R10, R10, 0.25 ;  /* 0x3e8000000a0a1820 */ /* 0x000fe40000400000 */
[----:B------:R-:W-:Y:S02]  /*02c0*/  @!P2 FMUL R5, R5, 16777216 ;  /* 0x4b8000000505a820 */ /* 0x000fe40000400000 */
[----:B------:R-:W-:-:S06]  /*02d0*/  @!P2 FMUL R10, R10, 16777216 ;  /* 0x4b8000000a0aa820 */ /* 0x000fcc0000400000 */
[----:B------:R-:W0:Y:S02]  /*02e0*/  MUFU.RCP R10, R10 ;  /* 0x0000000a000a7308 */ /* 0x000e240000001000 */
[----:B0-----:R-:W-:Y:S02]  /*02f0*/  FMUL R6, R10, R5 ;  /* 0x000000050a067220 */ /* 0x001fe40000400000 */
[----:B------:R-:W0:Y:S02]  /*0300*/  LDC.64 R4, c[0x0][0x210] ;  /* 0x00008400ff047b82 */ /* 0x000e240000000a00 */
[----:B------:R-:W-:-:S04]  /*0310*/  FMUL R6, R3, R6 ;  /* 0x0000000603067220 */ /* 0x000fc80000400000 */
[----:B--2---:R-:W-:-:S05]  /*0320*/  FFMA R6, R6, R8, R7 ;  /* 0x0000000806067223 */ /* 0x004fca0000000007 */
[----:B------:R-:W-:Y:S01]  /*0330*/  FSETP.GT.AND P1, PT, R6, RZ, PT ;  /* 0x000000ff0600720b */ /* 0x000fe20003f24000 */
[----:B0-----:R-:W-:-:S12]  /*0340*/  IMAD.WIDE R2, R2, 0x4, R4 ;  /* 0x0000000402027825 */ /* 0x001fd800078e0204 */
[----:B---3--:R-:W-:Y:S01]  /*0350*/  @!P1 FMUL R6, R6, R9 ;  /* 0x0000000906069220 */ /* 0x008fe20000400000 */
[----:B------:R-:W-:Y:S06]  /*0360*/  @P0 EXIT ;  /* 0x000000000000094d */ /* 0x000fec0003800000 */
[----:B------:R-:W-:Y:S01]  /*0370*/  STG.E desc[UR4][R2.64], R6 ;  /* 0x0000000602007986 */ /* 0x000fe2000c101904 */
[----:B------:R-:W-:Y:S05]  /*0380*/  EXIT ;  /* 0x000000000000794d */ /* 0x000fea0003800000 */
.L_x_0:
[----:B------:R-:W-:-:S00]  /*0390*/  BRA `(.L_x_0) ;  /* 0xfffffffc00fc7947 */ /* 0x000fc0000383ffff */
[----:B------:R-:W-:-:S00]  /*03a0*/  NOP ;  /* 0x0000000000007918 */ /* 0x000fc00000000000 */
        /* <DEDUP_REMOVED lines=13> */
.L_x_1:


//--------------------- .nv.global.init           --------------------------
	.section	.nv.global.init,"aw",@progbits
.nv.global.init:
	.type		_$_str,@object
	.size		_$_str,(_$_str_$_2 - _$_str)
_$_str:
        /*0000*/ 	.byte	0x5f, 0x5f, 0x43, 0x55, 0x44, 0x41, 0x5f, 0x46, 0x54, 0x5a, 0x00
	.type		_$_str_$_2,@object
	.size		_$_str_$_2,(.L_1 - _$_str_$_2)
_$_str_$_2:
        /*000b*/ 	.byte	0x5f, 0x5f, 0x43, 0x55, 0x44, 0x41, 0x5f, 0x50, 0x52, 0x45, 0x43, 0x5f, 0x53, 0x51, 0x52, 0x54
        /*001b*/ 	.byte	0x00
.L_1:


//--------------------- .nv.constant0.triton_poi_fused__native_batch_norm_legit_no_training__prelu_kernel_0 --------------------------
	.section	.nv.constant0.triton_poi_fused__native_batch_norm_legit_no_training__prelu_kernel_0,"a",@progbits
	.sectionflags	@""
	.align	4
.nv.constant0.triton_poi_fused__native_batch_norm_legit_no_training__prelu_kernel_0:
	.zero		588
